	.headerflags	@"EF_CUDA_TEXMODE_UNIFIED EF_CUDA_64BIT_ADDRESS EF_CUDA_ACCELERATORS EF_CUDA_SM90 EF_CUDA_VIRTUAL_SM(EF_CUDA_SM90)"
	.elftype	@"ET_EXEC"


//--------------------- .nv.info                  --------------------------
	.section	.nv.info,"",@"SHT_CUDA_INFO"
	.align	4


	//----- nvinfo : EIATTR_REGCOUNT
	.align		4
        /*0000*/ 	.byte	0x04, 0x2f
        /*0002*/ 	.short	(.L_1 - .L_0)
	.align		4
.L_0:
        /*0004*/ 	.word	index@(triton_poi_fused__to_copy_arange_clamp_mul_sub_10)
        /*0008*/ 	.word	0x00000008


	//----- nvinfo : EIATTR_MIN_STACK_SIZE
	.align		4
.L_1:
        /*000c*/ 	.byte	0x04, 0x12
        /*000e*/ 	.short	(.L_3 - .L_2)
	.align		4
.L_2:
        /*0010*/ 	.word	index@(triton_poi_fused__to_copy_arange_clamp_mul_sub_10)
        /*0014*/ 	.word	0x00000000


	//----- nvinfo : EIATTR_FRAME_SIZE
	.align		4
.L_3:
        /*0018*/ 	.byte	0x04, 0x11
        /*001a*/ 	.short	(.L_5 - .L_4)
	.align		4
.L_4:
        /*001c*/ 	.word	index@(triton_poi_fused__to_copy_arange_clamp_mul_sub_10)
        /*0020*/ 	.word	0x00000000


	//----- nvinfo : EIATTR_MIN_STACK_SIZE
	.align		4
.L_5:
        /*0024*/ 	.byte	0x04, 0x12
        /*0026*/ 	.short	(.L_7 - .L_6)
	.align		4
.L_6:
        /*0028*/ 	.word	index@(triton_poi_fused__to_copy_arange_clamp_mul_sub_10)
        /*002c*/ 	.word	0x00000000
.L_7:


//--------------------- .nv.info.triton_poi_fused__to_copy_arange_clamp_mul_sub_10 --------------------------
	.section	.nv.info.triton_poi_fused__to_copy_arange_clamp_mul_sub_10,"",@"SHT_CUDA_INFO"
	.sectionflags	@""
	.align	4


	//----- nvinfo : EIATTR_CUDA_API_VERSION
	.align		4
        /*0000*/ 	.byte	0x04, 0x37
        /*0002*/ 	.short	(.L_9 - .L_8)
.L_8:
        /*0004*/ 	.word	0x0000007c


	//----- nvinfo : EIATTR_KPARAM_INFO
	.align		4
.L_9:
        /*0008*/ 	.byte	0x04, 0x17
        /*000a*/ 	.short	(.L_11 - .L_10)
.L_10:
        /*000c*/ 	.word	0x00000000
        /*0010*/ 	.short	0x0001
        /*0012*/ 	.short	0x0008
        /*0014*/ 	.byte	0x00, 0xf0, 0x11, 0x00


	//----- nvinfo : EIATTR_KPARAM_INFO
	.align		4
.L_11:
        /*0018*/ 	.byte	0x04, 0x17
        /*001a*/ 	.short	(.L_13 - .L_12)
.L_12:
        /*001c*/ 	.word	0x00000000
        /*0020*/ 	.short	0x0000
        /*0022*/ 	.short	0x0000
        /*0024*/ 	.byte	0x00, 0xf4, 0x21, 0x00


	//----- nvinfo : EIATTR_SPARSE_MMA_MASK
	.align		4
.L_13:
        /*0028*/ 	.byte	0x03, 0x50
        /*002a*/ 	.short	0x0000


	//----- nvinfo : EIATTR_MAXREG_COUNT
	.align		4
        /*002c*/ 	.byte	0x03, 0x1b
        /*002e*/ 	.short	0x00ff


	//----- nvinfo : EIATTR_EXIT_INSTR_OFFSETS
	.align		4
        /*0030*/ 	.byte	0x04, 0x1c
        /*0032*/ 	.short	(.L_15 - .L_14)


	//   ....[0]....
.L_14:
        /*0034*/ 	.word	0x00000090


	//   ....[1]....
        /*0038*/ 	.word	0x000000c0


	//----- nvinfo : EIATTR_REQNTID
	.align		4
.L_15:
        /*003c*/ 	.byte	0x04, 0x10
        /*003e*/ 	.short	(.L_17 - .L_16)
.L_16:
        /*0040*/ 	.word	0x00000020
        /*0044*/ 	.word	0x00000001
        /*0048*/ 	.word	0x00000001


	//----- nvinfo : EIATTR_CBANK_PARAM_SIZE
	.align		4
.L_17:
        /*004c*/ 	.byte	0x03, 0x19
        /*004e*/ 	.short	0x000c


	//----- nvinfo : EIATTR_PARAM_CBANK
	.align		4
        /*0050*/ 	.byte	0x04, 0x0a
        /*0052*/ 	.short	(.L_19 - .L_18)
	.align		4
.L_18:
        /*0054*/ 	.word	index@(.nv.constant0.triton_poi_fused__to_copy_arange_clamp_mul_sub_10)
        /*0058*/ 	.short	0x0210
        /*005a*/ 	.short	0x000c


	//----- nvinfo : EIATTR_SW_WAR
	.align		4
.L_19:
        /*005c*/ 	.byte	0x04, 0x36
        /*005e*/ 	.short	(.L_21 - .L_20)
.L_20:
        /*0060*/ 	.word	0x00000008
.L_21:


//--------------------- .nv.callgraph             --------------------------
	.section	.nv.callgraph,"",@"SHT_CUDA_CALLGRAPH"
	.align	4
	.sectionentsize	8
	.align		4
        /*0000*/ 	.word	0x00000000
	.align		4
        /*0004*/ 	.word	0xffffffff
	.align		4
        /*0008*/ 	.word	0x00000000
	.align		4
        /*000c*/ 	.word	0xfffffffe
	.align		4
        /*0010*/ 	.word	0x00000000
	.align		4
        /*0014*/ 	.word	0xfffffffd
	.align		4
        /*0018*/ 	.word	0x00000000
	.align		4
        /*001c*/ 	.word	0xfffffffc


//--------------------- .text.triton_poi_fused__to_copy_arange_clamp_mul_sub_10 --------------------------
	.section	.text.triton_poi_fused__to_copy_arange_clamp_mul_sub_10,"ax",@progbits
	.align	128
        .global         triton_poi_fused__to_copy_arange_clamp_mul_sub_10
        .type           triton_poi_fused__to_copy_arange_clamp_mul_sub_10,@function
        .size           triton_poi_fused__to_copy_arange_clamp_mul_sub_10,(.L_x_1 - triton_poi_fused__to_copy_arange_clamp_mul_sub_10)
        .other          triton_poi_fused__to_copy_arange_clamp_mul_sub_10,@"STO_CUDA_ENTRY STV_DEFAULT"
triton_poi_fused__to_copy_arange_clamp_mul_sub_10:
.text.triton_poi_fused__to_copy_arange_clamp_mul_sub_10:
[----:B------:R-:W0:Y:S02]  /*0000*/  LDC R1, c[0x0][0x28] ;  /* 0x00000a00ff017b82 */ /* 0x000e240000000800 */
[----:B------:R-:W1:Y:S01]  /*0010*/  S2R R4, SR_TID.X ;  /* 0x0000000000047919 */ /* 0x000e620000002100 */
[----:B------:R-:W2:Y:S01]  /*0020*/  LDC.64 R2, c[0x0][0x210] ;  /* 0x00008400ff027b82 */ /* 0x000ea20000000a00 */
[----:B------:R-:W3:Y:S01]  /*0030*/  S2R R5, SR_CTAID.X ;  /* 0x0000000000057919 */ /* 0x000ee20000002500 */
[C---:B-1----:R-:W-:Y:S02]  /*0040*/  LOP3.LUT R0, R4.reuse, 0x1, RZ, 0xc0, !PT ;  /* 0x0000000104007812 */ /* 0x042fe400078ec0ff */
[----:B------:R-:W-:-:S03]  /*0050*/  LOP3.LUT P0, RZ, R4, 0x1e, RZ, 0xc0, !PT ;  /* 0x0000001e04ff7812 */ /* 0x000fc6000780c0ff */
[----:B---3--:R-:W-:-:S04]  /*0060*/  IMAD R5, R5, 0x2, R0 ;  /* 0x0000000205057824 */ /* 0x008fc800078e0200 */
[C---:B--2---:R-:W-:Y:S01]  /*0070*/  IMAD.WIDE R2, R5.reuse, 0x4, R2 ;  /* 0x0000000405027825 */ /* 0x044fe200078e0202 */
[----:B------:R-:W-:-:S13]  /*0080*/  ISETP.LT.AND P0, PT, R5, 0x2, !P0 ;  /* 0x000000020500780c */ /* 0x000fda0004701270 */
[----:B------:R-:W-:Y:S05]  /*0090*/  @!P0 EXIT ;  /* 0x000000000000894d */ /* 0x000fea0003800000 */
[----:B------:R-:W-:Y:S02]  /*00a0*/  ULDC.64 UR4, c[0x0][0x208] ;  /* 0x0000820000047ab9 */ /* 0x000fe40000000a00 */
[----:B------:R-:W-:Y:S01]  /*00b0*/  STG.E desc[UR4][R2.64], RZ ;  /* 0x000000ff02007986 */ /* 0x000fe2000c101904 */
[----:B------:R-:W-:Y:S05]  /*00c0*/  EXIT ;  /* 0x000000000000794d */ /* 0x000fea0003800000 */
.L_x_0:
[----:B------:R-:W-:-:S00]  /*00d0*/  BRA `(.L_x_0) ;  /* 0xfffffffc00fc7947 */ /* 0x000fc0000383ffff */
[----:B------:R-:W-:-:S00]  /*00e0*/  NOP ;  /* 0x0000000000007918 */ /* 0x000fc00000000000 */
        /* <DEDUP_REMOVED lines=9> */
.L_x_1:


//--------------------- .nv.constant0.triton_poi_fused__to_copy_arange_clamp_mul_sub_10 --------------------------
	.section	.nv.constant0.triton_poi_fused__to_copy_arange_clamp_mul_sub_10,"a",@progbits
	.sectionflags	@""
	.align	4
.nv.constant0.triton_poi_fused__to_copy_arange_clamp_mul_sub_10:
	.zero		540
